//
// Generated by NVIDIA NVVM Compiler
//
// Compiler Build ID: CL-36424714
// Cuda compilation tools, release 13.0, V13.0.88
// Based on NVVM 20.0.0
//

.version 9.0
.target sm_100
.address_size 64

	// .globl	_Z12safe_softmaxPfPKfmm
.global .align 1 .b8 _ZN34_INTERNAL_92c4fce6_4_k_cu_22db88e04cuda3std3__436_GLOBAL__N__92c4fce6_4_k_cu_22db88e06ignoreE[1];
.global .align 1 .b8 _ZN34_INTERNAL_92c4fce6_4_k_cu_22db88e04cuda3std3__45__cpo5beginE[1];
.global .align 1 .b8 _ZN34_INTERNAL_92c4fce6_4_k_cu_22db88e04cuda3std3__45__cpo3endE[1];
.global .align 1 .b8 _ZN34_INTERNAL_92c4fce6_4_k_cu_22db88e04cuda3std3__45__cpo6cbeginE[1];
.global .align 1 .b8 _ZN34_INTERNAL_92c4fce6_4_k_cu_22db88e04cuda3std3__45__cpo4cendE[1];
.global .align 1 .b8 _ZN34_INTERNAL_92c4fce6_4_k_cu_22db88e04cuda3std3__419piecewise_constructE[1];
.global .align 1 .b8 _ZN34_INTERNAL_92c4fce6_4_k_cu_22db88e04cuda3std3__48in_placeE[1];
.global .align 1 .b8 _ZN34_INTERNAL_92c4fce6_4_k_cu_22db88e04cuda3std6ranges3__45__cpo4swapE[1];
.global .align 1 .b8 _ZN34_INTERNAL_92c4fce6_4_k_cu_22db88e04cuda3std6ranges3__45__cpo9iter_moveE[1];
.global .align 1 .b8 _ZN34_INTERNAL_92c4fce6_4_k_cu_22db88e04cuda3std6ranges3__45__cpo7advanceE[1];

.visible .entry _Z12safe_softmaxPfPKfmm(
	.param .u64 .ptr .align 1 _Z12safe_softmaxPfPKfmm_param_0,
	.param .u64 .ptr .align 1 _Z12safe_softmaxPfPKfmm_param_1,
	.param .u64 _Z12safe_softmaxPfPKfmm_param_2,
	.param .u64 _Z12safe_softmaxPfPKfmm_param_3
)
{
	.reg .pred 	%p<21>;
	.reg .b32 	%r<45>;
	.reg .b32 	%f<65>;
	.reg .b64 	%rd<27>;

	ld.param.u64 	%rd8, [_Z12safe_softmaxPfPKfmm_param_0];
	ld.param.u64 	%rd10, [_Z12safe_softmaxPfPKfmm_param_1];
	ld.param.u64 	%rd9, [_Z12safe_softmaxPfPKfmm_param_3];
	cvta.to.global.u64 	%rd11, %rd10;
	mov.u32 	%r8, %ctaid.x;
	mov.u32 	%r1, %ntid.x;
	mov.u32 	%r9, %tid.x;
	mad.lo.s32 	%r2, %r8, %r1, %r9;
	div.u32 	%r10, %r2, %r1;
	cvt.u64.u32 	%rd12, %r10;
	mul.lo.s64 	%rd1, %rd9, %rd12;
	shl.b64 	%rd13, %rd1, 2;
	add.s64 	%rd2, %rd11, %rd13;
	mov.u32 	%r11, %tid.y;
	mov.u32 	%r12, %tid.z;
	mov.u32 	%r13, %ntid.y;
	mad.lo.s32 	%r14, %r12, %r13, %r11;
	mad.lo.s32 	%r15, %r14, %r1, %r9;
	and.b32  	%r44, %r15, 31;
	cvt.u64.u32 	%rd26, %r44;
	setp.le.u64 	%p1, %rd9, %rd26;
	mov.f32 	%f62, 0fFF7FFFFF;
	@%p1 bra 	$L__BB0_3;
	mov.f32 	%f62, 0fFF7FFFFF;
	mov.u64 	%rd25, %rd26;
	mov.u32 	%r43, %r44;
$L__BB0_2:
	shl.b64 	%rd14, %rd25, 2;
	add.s64 	%rd15, %rd2, %rd14;
	ld.global.f32 	%f10, [%rd15];
	max.f32 	%f62, %f62, %f10;
	add.s32 	%r43, %r43, 32;
	cvt.s64.s32 	%rd25, %r43;
	setp.gt.u64 	%p2, %rd9, %rd25;
	@%p2 bra 	$L__BB0_2;
$L__BB0_3:
	setp.le.u64 	%p3, %rd9, %rd26;
	mov.b32 	%r16, %f62;
	shfl.sync.bfly.b32	%r17|%p4, %r16, 16, 31, -1;
	mov.b32 	%f12, %r17;
	setp.lt.f32 	%p5, %f62, %f12;
	selp.f32 	%f13, %f12, %f62, %p5;
	mov.b32 	%r18, %f13;
	shfl.sync.bfly.b32	%r19|%p6, %r18, 8, 31, -1;
	mov.b32 	%f14, %r19;
	setp.lt.f32 	%p7, %f13, %f14;
	selp.f32 	%f15, %f14, %f13, %p7;
	mov.b32 	%r20, %f15;
	shfl.sync.bfly.b32	%r21|%p8, %r20, 4, 31, -1;
	mov.b32 	%f16, %r21;
	setp.lt.f32 	%p9, %f15, %f16;
	selp.f32 	%f17, %f16, %f15, %p9;
	mov.b32 	%r22, %f17;
	shfl.sync.bfly.b32	%r23|%p10, %r22, 2, 31, -1;
	mov.b32 	%f18, %r23;
	setp.lt.f32 	%p11, %f17, %f18;
	selp.f32 	%f19, %f18, %f17, %p11;
	mov.b32 	%r24, %f19;
	shfl.sync.bfly.b32	%r25|%p12, %r24, 1, 31, -1;
	mov.b32 	%f20, %r25;
	setp.lt.f32 	%p13, %f19, %f20;
	selp.f32 	%f21, %f20, %f19, %p13;
	mov.b32 	%r26, %f21;
	shfl.sync.idx.b32	%r27|%p14, %r26, 0, 31, -1;
	mov.b32 	%f4, %r27;
	mov.f32 	%f64, 0f00000000;
	@%p3 bra 	$L__BB0_6;
	mov.f32 	%f64, 0f00000000;
$L__BB0_5:
	shl.b64 	%rd16, %rd26, 2;
	add.s64 	%rd17, %rd2, %rd16;
	ld.global.f32 	%f23, [%rd17];
	sub.f32 	%f24, %f23, %f4;
	fma.rn.f32 	%f25, %f24, 0f3BBB989D, 0f3F000000;
	cvt.sat.f32.f32 	%f26, %f25;
	mov.f32 	%f27, 0f4B400001;
	mov.f32 	%f28, 0f437C0000;
	fma.rm.f32 	%f29, %f26, %f28, %f27;
	add.f32 	%f30, %f29, 0fCB40007F;
	neg.f32 	%f31, %f30;
	fma.rn.f32 	%f32, %f24, 0f3FB8AA3B, %f31;
	fma.rn.f32 	%f33, %f24, 0f32A57060, %f32;
	mov.b32 	%r28, %f29;
	shl.b32 	%r29, %r28, 23;
	mov.b32 	%f34, %r29;
	ex2.approx.ftz.f32 	%f35, %f33;
	fma.rn.f32 	%f64, %f35, %f34, %f64;
	add.s32 	%r44, %r44, 32;
	cvt.s64.s32 	%rd26, %r44;
	setp.gt.u64 	%p15, %rd9, %rd26;
	@%p15 bra 	$L__BB0_5;
$L__BB0_6:
	mov.b32 	%r30, %f64;
	shfl.sync.bfly.b32	%r31|%p16, %r30, 16, 31, -1;
	mov.b32 	%f36, %r31;
	add.f32 	%f37, %f64, %f36;
	mov.b32 	%r32, %f37;
	shfl.sync.bfly.b32	%r33|%p17, %r32, 8, 31, -1;
	mov.b32 	%f38, %r33;
	add.f32 	%f39, %f37, %f38;
	mov.b32 	%r34, %f39;
	shfl.sync.bfly.b32	%r35|%p18, %r34, 4, 31, -1;
	mov.b32 	%f40, %r35;
	add.f32 	%f41, %f39, %f40;
	mov.b32 	%r36, %f41;
	shfl.sync.bfly.b32	%r37|%p19, %r36, 2, 31, -1;
	mov.b32 	%f42, %r37;
	add.f32 	%f43, %f41, %f42;
	mov.b32 	%r38, %f43;
	shfl.sync.bfly.b32	%r39|%p20, %r38, 1, 31, -1;
	mov.b32 	%f44, %r39;
	add.f32 	%f45, %f43, %f44;
	cvta.to.global.u64 	%rd18, %rd8;
	rem.u32 	%r40, %r2, %r1;
	cvt.u64.u32 	%rd19, %r40;
	mul.wide.u32 	%rd20, %r40, 4;
	add.s64 	%rd21, %rd2, %rd20;
	ld.global.f32 	%f46, [%rd21];
	sub.f32 	%f47, %f46, %f4;
	fma.rn.f32 	%f48, %f47, 0f3BBB989D, 0f3F000000;
	cvt.sat.f32.f32 	%f49, %f48;
	mov.f32 	%f50, 0f4B400001;
	mov.f32 	%f51, 0f437C0000;
	fma.rm.f32 	%f52, %f49, %f51, %f50;
	add.f32 	%f53, %f52, 0fCB40007F;
	neg.f32 	%f54, %f53;
	fma.rn.f32 	%f55, %f47, 0f3FB8AA3B, %f54;
	fma.rn.f32 	%f56, %f47, 0f32A57060, %f55;
	mov.b32 	%r41, %f52;
	shl.b32 	%r42, %r41, 23;
	mov.b32 	%f57, %r42;
	ex2.approx.ftz.f32 	%f58, %f56;
	mul.f32 	%f59, %f58, %f57;
	div.rn.f32 	%f60, %f59, %f45;
	add.s64 	%rd22, %rd1, %rd19;
	shl.b64 	%rd23, %rd22, 2;
	add.s64 	%rd24, %rd18, %rd23;
	st.global.f32 	[%rd24], %f60;
	ret;

}


// ===== COMPILED SASS (sm_100) =====

	.target	sm_100

	.elftype	@"ET_EXEC"


//--------------------- .note.nv.tkinfo           --------------------------
	.section	.note.nv.tkinfo,"",@"SHT_NOTE"
	.sectionflags	@"SHF_NOTE_NV_TKINFO"
	.tkinfo
        /*0018*/ 	.word	0x00000002
        /*0030*/ 	.string	""
        /*0030*/ 	.string	"ptxas"
        /*0030*/ 	.string	"Cuda compilation tools, release 13.0, V13.0.88"
        /*0030*/ 	.string	"Build cuda_13.0.r13.0/compiler.36424714_0"
        /*0030*/ 	.string	"-arch sm_100 -m 64 "



//--------------------- .note.nv.cuinfo           --------------------------
	.section	.note.nv.cuinfo,"",@"SHT_NOTE"
	.sectionflags	@"SHF_NOTE_NV_CUINFO"
        /*0018*/ 	.short	0x0002
        /*001a*/ 	.short	0x0064
        /*001c*/ 	.short	0x0082
	.zero		2


//--------------------- .nv.info                  --------------------------
	.section	.nv.info,"",@"SHT_CUDA_INFO"
	.align	4


	//----- nvinfo : EIATTR_REGCOUNT
	.align		4
        /*0000*/ 	.byte	0x04, 0x2f
        /*0002*/ 	.short	(.L_11 - .L_10)
	.align		4
.L_10:
        /*0004*/ 	.word	index@(_Z12safe_softmaxPfPKfmm)
        /*0008*/ 	.word	0x00000014


	//----- nvinfo : EIATTR_FRAME_SIZE
	.align		4
.L_11:
        /*000c*/ 	.byte	0x04, 0x11
        /*000e*/ 	.short	(.L_13 - .L_12)
	.align		4
.L_12:
        /*0010*/ 	.word	index@($__internal_0_$__cuda_sm3x_div_rn_noftz_f32_slowpath)
        /*0014*/ 	.word	0x00000000


	//----- nvinfo : EIATTR_FRAME_SIZE
	.align		4
.L_13:
        /*0018*/ 	.byte	0x04, 0x11
        /*001a*/ 	.short	(.L_15 - .L_14)
	.align		4
.L_14:
        /*001c*/ 	.word	index@(_Z12safe_softmaxPfPKfmm)
        /*0020*/ 	.word	0x00000000


	//----- nvinfo : EIATTR_MIN_STACK_SIZE
	.align		4
.L_15:
        /*0024*/ 	.byte	0x04, 0x12
        /*0026*/ 	.short	(.L_17 - .L_16)
	.align		4
.L_16:
        /*0028*/ 	.word	index@(_Z12safe_softmaxPfPKfmm)
        /*002c*/ 	.word	0x00000000
.L_17:


//--------------------- .nv.compat                --------------------------
	.section	.nv.compat,"",@"SHT_CUDA_COMPAT_INFO"
	.align	4
        /*0000*/ 	.byte	0x02, 0x09, 0x00, 0x00, 0x02, 0x02, 0x01, 0x00, 0x02, 0x05, 0x05, 0x00, 0x03, 0x07, 0x01, 0x01
        /*0010*/ 	.byte	0x02, 0x03, 0x00, 0x00, 0x02, 0x06, 0x01, 0x00, 0x04, 0x0b, 0x08, 0x00, 0x01, 0x00, 0x00, 0x00
        /*0020*/ 	.byte	0x00, 0x00, 0x00, 0x00


//--------------------- .nv.info._Z12safe_softmaxPfPKfmm --------------------------
	.section	.nv.info._Z12safe_softmaxPfPKfmm,"",@"SHT_CUDA_INFO"
	.sectionflags	@""
	.align	4


	//----- nvinfo : EIATTR_CUDA_API_VERSION
	.align		4
        /*0000*/ 	.byte	0x04, 0x37
        /*0002*/ 	.short	(.L_19 - .L_18)
.L_18:
        /*0004*/ 	.word	0x00000082


	//----- nvinfo : EIATTR_KPARAM_INFO
	.align		4
.L_19:
        /*0008*/ 	.byte	0x04, 0x17
        /*000a*/ 	.short	(.L_21 - .L_20)
.L_20:
        /*000c*/ 	.word	0x00000000
        /*0010*/ 	.short	0x0003
        /*0012*/ 	.short	0x0018
        /*0014*/ 	.byte	0x00, 0xf0, 0x21, 0x00


	//----- nvinfo : EIATTR_KPARAM_INFO
	.align		4
.L_21:
        /*0018*/ 	.byte	0x04, 0x17
        /*001a*/ 	.short	(.L_23 - .L_22)
.L_22:
        /*001c*/ 	.word	0x00000000
        /*0020*/ 	.short	0x0002
        /*0022*/ 	.short	0x0010
        /*0024*/ 	.byte	0x00, 0xf0, 0x21, 0x00


	//----- nvinfo : EIATTR_KPARAM_INFO
	.align		4
.L_23:
        /*0028*/ 	.byte	0x04, 0x17
        /*002a*/ 	.short	(.L_25 - .L_24)
.L_24:
        /*002c*/ 	.word	0x00000000
        /*0030*/ 	.short	0x0001
        /*0032*/ 	.short	0x0008
        /*0034*/ 	.byte	0x00, 0xf5, 0x21, 0x00


	//----- nvinfo : EIATTR_KPARAM_INFO
	.align		4
.L_25:
        /*0038*/ 	.byte	0x04, 0x17
        /*003a*/ 	.short	(.L_27 - .L_26)
.L_26:
        /*003c*/ 	.word	0x00000000
        /*0040*/ 	.short	0x0000
        /*0042*/ 	.short	0x0000
        /*0044*/ 	.byte	0x00, 0xf5, 0x21, 0x00


	//----- nvinfo : EIATTR_SPARSE_MMA_MASK
	.align		4
.L_27:
        /*0048*/ 	.byte	0x03, 0x50
        /*004a*/ 	.short	0x0000


	//----- nvinfo : EIATTR_MAXREG_COUNT
	.align		4
        /*004c*/ 	.byte	0x03, 0x1b
        /*004e*/ 	.short	0x00ff


	//----- nvinfo : EIATTR_MERCURY_ISA_VERSION
	.align		4
        /*0050*/ 	.byte	0x03, 0x5f
        /*0052*/ 	.short	0x0101


	//----- nvinfo : EIATTR_COOP_GROUP_MASK_REGIDS
	.align		4
        /*0054*/ 	.byte	0x04, 0x29
        /*0056*/ 	.short	(.L_29 - .L_28)


	//   ....[0]....
.L_28:
        /*0058*/ 	.word	0xffffffff


	//   ....[1]....
        /*005c*/ 	.word	0xffffffff


	//   ....[2]....
        /*0060*/ 	.word	0xffffffff


	//   ....[3]....
        /*0064*/ 	.word	0xffffffff


	//   ....[4]....
        /*0068*/ 	.word	0xffffffff


	//   ....[5]....
        /*006c*/ 	.word	0xffffffff


	//   ....[6]....
        /*0070*/ 	.word	0xffffffff


	//   ....[7]....
        /*0074*/ 	.word	0xffffffff


	//   ....[8]....
        /*0078*/ 	.word	0xffffffff


	//   ....[9]....
        /*007c*/ 	.word	0xffffffff


	//   ....[10]....
        /*0080*/ 	.word	0xffffffff


	//----- nvinfo : EIATTR_COOP_GROUP_INSTR_OFFSETS
	.align		4
.L_29:
        /*0084*/ 	.byte	0x04, 0x28
        /*0086*/ 	.short	(.L_31 - .L_30)


	//   ....[0]....
.L_30:
        /*0088*/ 	.word	0x000003e0


	//   ....[1]....
        /*008c*/ 	.word	0x00000430


	//   ....[2]....
        /*0090*/ 	.word	0x00000460


	//   ....[3]....
        /*0094*/ 	.word	0x00000490


	//   ....[4]....
        /*0098*/ 	.word	0x000004d0


	//   ....[5]....
        /*009c*/ 	.word	0x00000510


	//   ....[6]....
        /*00a0*/ 	.word	0x00000680


	//   ....[7]....
        /*00a4*/ 	.word	0x000006f0


	//   ....[8]....
        /*00a8*/ 	.word	0x00000730


	//   ....[9]....
        /*00ac*/ 	.word	0x000007a0


	//   ....[10]....
        /*00b0*/ 	.word	0x000007c0


	//----- nvinfo : EIATTR_VRC_CTA_INIT_COUNT
	.align		4
.L_31:
        /*00b4*/ 	.byte	0x02, 0x4a
	.zero		1
	.zero		1


	//----- nvinfo : EIATTR_EXIT_INSTR_OFFSETS
	.align		4
        /*00b8*/ 	.byte	0x04, 0x1c
        /*00ba*/ 	.short	(.L_33 - .L_32)


	//   ....[0]....
.L_32:
        /*00bc*/ 	.word	0x00000900


	//----- nvinfo : EIATTR_CRS_STACK_SIZE
	.align		4
.L_33:
        /*00c0*/ 	.byte	0x04, 0x1e
        /*00c2*/ 	.short	(.L_35 - .L_34)
.L_34:
        /*00c4*/ 	.word	0x00000000


	//----- nvinfo : EIATTR_CBANK_PARAM_SIZE
	.align		4
.L_35:
        /*00c8*/ 	.byte	0x03, 0x19
        /*00ca*/ 	.short	0x0020


	//----- nvinfo : EIATTR_PARAM_CBANK
	.align		4
        /*00cc*/ 	.byte	0x04, 0x0a
        /*00ce*/ 	.short	(.L_37 - .L_36)
	.align		4
.L_36:
        /*00d0*/ 	.word	index@(.nv.constant0._Z12safe_softmaxPfPKfmm)
        /*00d4*/ 	.short	0x0380
        /*00d6*/ 	.short	0x0020


	//----- nvinfo : EIATTR_SW_WAR
	.align		4
.L_37:
        /*00d8*/ 	.byte	0x04, 0x36
        /*00da*/ 	.short	(.L_39 - .L_38)
.L_38:
        /*00dc*/ 	.word	0x00000008
.L_39:


//--------------------- .nv.callgraph             --------------------------
	.section	.nv.callgraph,"",@"SHT_CUDA_CALLGRAPH"
	.align	4
	.sectionentsize	8
	.align		4
        /*0000*/ 	.word	0x00000000
	.align		4
        /*0004*/ 	.word	0xffffffff
	.align		4
        /*0008*/ 	.word	0x00000000
	.align		4
        /*000c*/ 	.word	0xfffffffe
	.align		4
        /*0010*/ 	.word	0x00000000
	.align		4
        /*0014*/ 	.word	0xfffffffd
	.align		4
        /*0018*/ 	.word	0x00000000
	.align		4
        /*001c*/ 	.word	0xfffffffc


//--------------------- .nv.constant4             --------------------------
	.section	.nv.constant4,"a",@progbits
	.align	8
	.align		8
.nv.constant4:
        /*0000*/ 	.dword	_ZN34_INTERNAL_92c4fce6_4_k_cu_22db88e04cuda3std3__436_GLOBAL__N__92c4fce6_4_k_cu_22db88e06ignoreE
	.align		8
        /*0008*/ 	.dword	_ZN34_INTERNAL_92c4fce6_4_k_cu_22db88e04cuda3std3__45__cpo5beginE
	.align		8
        /*0010*/ 	.dword	_ZN34_INTERNAL_92c4fce6_4_k_cu_22db88e04cuda3std3__45__cpo3endE
	.align		8
        /*0018*/ 	.dword	_ZN34_INTERNAL_92c4fce6_4_k_cu_22db88e04cuda3std3__45__cpo6cbeginE
	.align		8
        /*0020*/ 	.dword	_ZN34_INTERNAL_92c4fce6_4_k_cu_22db88e04cuda3std3__45__cpo4cendE
	.align		8
        /*0028*/ 	.dword	_ZN34_INTERNAL_92c4fce6_4_k_cu_22db88e04cuda3std3__419piecewise_constructE
	.align		8
        /*0030*/ 	.dword	_ZN34_INTERNAL_92c4fce6_4_k_cu_22db88e04cuda3std3__48in_placeE
	.align		8
        /*0038*/ 	.dword	_ZN34_INTERNAL_92c4fce6_4_k_cu_22db88e04cuda3std6ranges3__45__cpo4swapE
	.align		8
        /*0040*/ 	.dword	_ZN34_INTERNAL_92c4fce6_4_k_cu_22db88e04cuda3std6ranges3__45__cpo9iter_moveE
	.align		8
        /*0048*/ 	.dword	_ZN34_INTERNAL_92c4fce6_4_k_cu_22db88e04cuda3std6ranges3__45__cpo7advanceE


//--------------------- .text._Z12safe_softmaxPfPKfmm --------------------------
	.section	.text._Z12safe_softmaxPfPKfmm,"ax",@progbits
	.align	128
        .global         _Z12safe_softmaxPfPKfmm
        .type           _Z12safe_softmaxPfPKfmm,@function
        .size           _Z12safe_softmaxPfPKfmm,(.L_x_20 - _Z12safe_softmaxPfPKfmm)
        .other          _Z12safe_softmaxPfPKfmm,@"STO_CUDA_ENTRY STV_DEFAULT"
_Z12safe_softmaxPfPKfmm:
.text._Z12safe_softmaxPfPKfmm:
[----:B------:R-:W-:Y:S08]  /*0000*/  LDC R1, c[0x0][0x37c] ;  /* 0x0000df00ff017b82 */ /* 0x000ff00000000800 */
[----:B------:R-:W0:Y:S01]  /*0010*/  LDC R15, c[0x0][0x360] ;  /* 0x0000d800ff0f7b82 */ /* 0x000e220000000800 */
[----:B------:R-:W1:Y:S01]  /*0020*/  S2R R8, SR_TID.X ;  /* 0x0000000000087919 */ /* 0x000e620000002100 */
[----:B------:R-:W2:Y:S01]  /*0030*/  LDCU.64 UR8, c[0x0][0x398] ;  /* 0x00007300ff0877ac */ /* 0x000ea20008000a00 */
[----:B------:R-:W3:Y:S05]  /*0040*/  LDCU.64 UR6, c[0x0][0x388] ;  /* 0x00007100ff0677ac */ /* 0x000eea0008000a00 */
[----:B------:R-:W1:Y:S01]  /*0050*/  S2UR UR4, SR_CTAID.X ;  /* 0x00000000000479c3 */ /* 0x000e620000002500 */
[----:B0-----:R-:W0:Y:S01]  /*0060*/  I2F.U32.RP R4, R15 ;  /* 0x0000000f00047306 */ /* 0x001e220000209000 */
[----:B------:R-:W-:-:S07]  /*0070*/  LOP3.LUT R7, RZ, R15, RZ, 0x33, !PT ;  /* 0x0000000fff077212 */ /* 0x000fce00078e33ff */
[----:B0-----:R-:W0:Y:S02]  /*0080*/  MUFU.RCP R4, R4 ;  /* 0x0000000400047308 */ /* 0x001e240000001000 */
[----:B0-----:R-:W-:-:S06]  /*0090*/  VIADD R2, R4, 0xffffffe ;  /* 0x0ffffffe04027836 */ /* 0x001fcc0000000000 */
[----:B------:R0:W4:Y:S02]  /*00a0*/  F2I.FTZ.U32.TRUNC.NTZ R3, R2 ;  /* 0x0000000200037305 */ /* 0x000124000021f000 */
[----:B0-----:R-:W-:Y:S02]  /*00b0*/  IMAD.MOV.U32 R2, RZ, RZ, RZ ;  /* 0x000000ffff027224 */ /* 0x001fe400078e00ff */
[----:B----4-:R-:W-:-:S04]  /*00c0*/  IMAD.MOV R0, RZ, RZ, -R3 ;  /* 0x000000ffff007224 */ /* 0x010fc800078e0a03 */
[----:B------:R-:W-:Y:S02]  /*00d0*/  IMAD R5, R0, R15, RZ ;  /* 0x0000000f00057224 */ /* 0x000fe400078e02ff */
[----:B-1----:R-:W-:Y:S01]  /*00e0*/  IMAD R0, R15, UR4, R8 ;  /* 0x000000040f007c24 */ /* 0x002fe2000f8e0208 */
[----:B------:R-:W0:Y:S01]  /*00f0*/  LDCU.64 UR4, c[0x0][0x358] ;  /* 0x00006b00ff0477ac */ /* 0x000e220008000a00 */
[----:B------:R-:W-:-:S06]  /*0100*/  IMAD.HI.U32 R3, R3, R5, R2 ;  /* 0x0000000503037227 */ /* 0x000fcc00078e0002 */
[----:B------:R-:W-:-:S04]  /*0110*/  IMAD.HI.U32 R4, R3, R0, RZ ;  /* 0x0000000003047227 */ /* 0x000fc800078e00ff */
[----:B------:R-:W-:-:S04]  /*0120*/  IMAD.MOV R3, RZ, RZ, -R4 ;  /* 0x000000ffff037224 */ /* 0x000fc800078e0a04 */
[----:B------:R-:W-:-:S05]  /*0130*/  IMAD R0, R15, R3, R0 ;  /* 0x000000030f007224 */ /* 0x000fca00078e0200 */
[----:B------:R-:W-:-:S13]  /*0140*/  ISETP.GE.U32.AND P1, PT, R0, R15, PT ;  /* 0x0000000f0000720c */ /* 0x000fda0003f26070 */
[----:B------:R-:W-:Y:S02]  /*0150*/  @P1 IMAD.IADD R0, R0, 0x1, -R15 ;  /* 0x0000000100001824 */ /* 0x000fe400078e0a0f */
[----:B------:R-:W-:Y:S01]  /*0160*/  @P1 VIADD R4, R4, 0x1 ;  /* 0x0000000104041836 */ /* 0x000fe20000000000 */
[----:B------:R-:W-:Y:S02]  /*0170*/  ISETP.NE.U32.AND P1, PT, R15, RZ, PT ;  /* 0x000000ff0f00720c */ /* 0x000fe40003f25070 */
[CC--:B------:R-:W-:Y:S02]  /*0180*/  ISETP.GE.U32.AND P0, PT, R0.reuse, R15.reuse, PT ;  /* 0x0000000f0000720c */ /* 0x0c0fe40003f06070 */
[----:B------:R-:W-:-:S11]  /*0190*/  IADD3 R11, PT, PT, R0, -R15, RZ ;  /* 0x8000000f000b7210 */ /* 0x000fd60007ffe0ff */
[----:B------:R-:W-:-:S05]  /*01a0*/  @P0 VIADD R4, R4, 0x1 ;  /* 0x0000000104040836 */ /* 0x000fca0000000000 */
[----:B------:R-:W-:Y:S02]  /*01b0*/  SEL R9, R7, R4, !P1 ;  /* 0x0000000407097207 */ /* 0x000fe40004800000 */
[----:B------:R-:W-:-:S03]  /*01c0*/  @P1 SEL R7, R11, R0, P0 ;  /* 0x000000000b071207 */ /* 0x000fc60000000000 */
[----:B--2---:R-:W-:-:S04]  /*01d0*/  IMAD.WIDE.U32 R4, R9, UR8, RZ ;  /* 0x0000000809047c25 */ /* 0x004fc8000f8e00ff */
[----:B------:R-:W-:Y:S01]  /*01e0*/  IMAD R9, R9, UR9, R5 ;  /* 0x0000000909097c24 */ /* 0x000fe2000f8e0205 */
[----:B---3--:R-:W-:-:S04]  /*01f0*/  LEA R2, P2, R4, UR6, 0x2 ;  /* 0x0000000604027c11 */ /* 0x008fc8000f8410ff */
[----:B------:R-:W-:-:S03]  /*0200*/  LEA.HI.X R3, R4, UR7, R9, 0x2, P2 ;  /* 0x0000000704037c11 */ /* 0x000fc600090f1409 */
[----:B------:R-:W-:-:S05]  /*0210*/  IMAD.WIDE.U32 R12, R7, 0x4, R2 ;  /* 0x00000004070c7825 */ /* 0x000fca00078e0002 */
[----:B0-----:R0:W5:Y:S01]  /*0220*/  LDG.E R0, desc[UR4][R12.64] ;  /* 0x000000040c007981 */ /* 0x001162000c1e1900 */
[----:B------:R-:W1:Y:S01]  /*0230*/  LDCU UR6, c[0x0][0x364] ;  /* 0x00006c80ff0677ac */ /* 0x000e620008000800 */
[----:B------:R-:W-:Y:S01]  /*0240*/  BSSY.RECONVERGENT B0, `(.L_x_0) ;  /* 0x0000019000007945 */ /* 0x000fe20003800200 */
[----:B------:R-:W1:Y:S01]  /*0250*/  S2R R6, SR_TID.Y ;  /* 0x0000000000067919 */ /* 0x000e620000002200 */
[----:B------:R-:W1:Y:S02]  /*0260*/  S2R R11, SR_TID.Z ;  /* 0x00000000000b7919 */ /* 0x000e640000002300 */
[----:B-1----:R-:W-:Y:S02]  /*0270*/  IMAD R6, R11, UR6, R6 ;  /* 0x000000060b067c24 */ /* 0x002fe4000f8e0206 */
[----:B------:R-:W-:Y:S02]  /*0280*/  IMAD.MOV.U32 R11, RZ, RZ, RZ ;  /* 0x000000ffff0b7224 */ /* 0x000fe400078e00ff */
[----:B------:R-:W-:-:S02]  /*0290*/  IMAD R6, R6, R15, R8 ;  /* 0x0000000f06067224 */ /* 0x000fc400078e0208 */
[----:B------:R-:W-:-:S03]  /*02a0*/  IMAD.MOV.U32 R8, RZ, RZ, -0x800001 ;  /* 0xff7fffffff087424 */ /* 0x000fc600078e00ff */
[----:B------:R-:W-:-:S04]  /*02b0*/  LOP3.LUT R6, R6, 0x1f, RZ, 0xc0, !PT ;  /* 0x0000001f06067812 */ /* 0x000fc800078ec0ff */
[----:B------:R-:W-:-:S04]  /*02c0*/  ISETP.GE.U32.AND P0, PT, R6, UR8, PT ;  /* 0x0000000806007c0c */ /* 0x000fc8000bf06070 */
[----:B------:R-:W-:-:S13]  /*02d0*/  ISETP.GE.U32.AND.EX P0, PT, RZ, UR9, PT, P0 ;  /* 0x00000009ff007c0c */ /* 0x000fda000bf06100 */
[----:B0-----:R-:W-:Y:S05]  /*02e0*/  @P0 BRA `(.L_x_1) ;  /* 0x0000000000380947 */ /* 0x001fea0003800000 */
[----:B------:R-:W-:Y:S02]  /*02f0*/  IMAD.MOV.U32 R8, RZ, RZ, -0x800001 ;  /* 0xff7fffffff087424 */ /* 0x000fe400078e00ff */
[--C-:B------:R-:W-:Y:S02]  /*0300*/  IMAD.MOV.U32 R15, RZ, RZ, R6.reuse ;  /* 0x000000ffff0f7224 */ /* 0x100fe400078e0006 */
[----:B------:R-:W-:Y:S02]  /*0310*/  IMAD.MOV.U32 R14, RZ, RZ, R11 ;  /* 0x000000ffff0e7224 */ /* 0x000fe400078e000b */
[----:B------:R-:W-:-:S07]  /*0320*/  IMAD.MOV.U32 R10, RZ, RZ, R6 ;  /* 0x000000ffff0a7224 */ /* 0x000fce00078e0006 */
.L_x_2:
[----:B------:R-:W-:-:S04]  /*0330*/  LEA R12, P0, R15, R2, 0x2 ;  /* 0x000000020f0c7211 */ /* 0x000fc800078010ff */
[----:B------:R-:W-:-:S06]  /*0340*/  LEA.HI.X R13, R15, R3, R14, 0x2, P0 ;  /* 0x000000030f0d7211 */ /* 0x000fcc00000f140e */
[----:B------:R-:W2:Y:S01]  /*0350*/  LDG.E R13, desc[UR4][R12.64] ;  /* 0x000000040c0d7981 */ /* 0x000ea2000c1e1900 */
[----:B------:R-:W-:-:S04]  /*0360*/  IADD3 R15, PT, PT, R10, 0x20, RZ ;  /* 0x000000200a0f7810 */ /* 0x000fc80007ffe0ff */
[----:B------:R-:W-:Y:S01]  /*0370*/  ISETP.GE.U32.AND P0, PT, R15, UR8, PT ;  /* 0x000000080f007c0c */ /* 0x000fe2000bf06070 */
[--C-:B------:R-:W-:Y:S01]  /*0380*/  IMAD.MOV.U32 R10, RZ, RZ, R15.reuse ;  /* 0x000000ffff0a7224 */ /* 0x100fe200078e000f */
[----:B------:R-:W-:-:S04]  /*0390*/  SHF.R.S32.HI R14, RZ, 0x1f, R15 ;  /* 0x0000001fff0e7819 */ /* 0x000fc8000001140f */
[----:B------:R-:W-:Y:S02]  /*03a0*/  ISETP.GE.U32.AND.EX P0, PT, R14, UR9, PT, P0 ;  /* 0x000000090e007c0c */ /* 0x000fe4000bf06100 */
[----:B--2---:R-:W-:-:S11]  /*03b0*/  FMNMX R8, R13, R8, !PT ;  /* 0x000000080d087209 */ /* 0x004fd60007800000 */
[----:B------:R-:W-:Y:S05]  /*03c0*/  @!P0 BRA `(.L_x_2) ;  /* 0xfffffffc00d88947 */ /* 0x000fea000383ffff */
.L_x_1:
[----:B------:R-:W-:Y:S05]  /*03d0*/  BSYNC.RECONVERGENT B0 ;  /* 0x0000000000007941 */ /* 0x000fea0003800200 */
.L_x_0:
[----:B------:R-:W0:Y:S01]  /*03e0*/  SHFL.BFLY PT, R13, R8, 0x10, 0x1f ;  /* 0x0e001f00080d7f89 */ /* 0x000e2200000e0000 */
[----:B------:R-:W-:Y:S01]  /*03f0*/  BSSY.RECONVERGENT B0, `(.L_x_3) ;  /* 0x0000028000007945 */ /* 0x000fe20003800200 */
[----:B0-----:R-:W-:-:S04]  /*0400*/  FSETP.GEU.AND P0, PT, R8, R13, PT ;  /* 0x0000000d0800720b */ /* 0x001fc80003f0e000 */
[----:B------:R-:W-:Y:S01]  /*0410*/  FSEL R13, R13, R8, !P0 ;  /* 0x000000080d0d7208 */ /* 0x000fe20004000000 */
[----:B------:R-:W-:-:S04]  /*0420*/  IMAD.MOV.U32 R8, RZ, RZ, RZ ;  /* 0x000000ffff087224 */ /* 0x000fc800078e00ff */
[----:B------:R-:W0:Y:S02]  /*0430*/  SHFL.BFLY PT, R10, R13, 0x8, 0x1f ;  /* 0x0d001f000d0a7f89 */ /* 0x000e2400000e0000 */
[----:B0-----:R-:W-:-:S04]  /*0440*/  FSETP.GEU.AND P0, PT, R13, R10, PT ;  /* 0x0000000a0d00720b */ /* 0x001fc80003f0e000 */
[----:B------:R-:W-:-:S05]  /*0450*/  FSEL R10, R10, R13, !P0 ;  /* 0x0000000d0a0a7208 */ /* 0x000fca0004000000 */
[----:B------:R-:W0:Y:S02]  /*0460*/  SHFL.BFLY PT, R15, R10, 0x4, 0x1f ;  /* 0x0c801f000a0f7f89 */ /* 0x000e2400000e0000 */
[----:B0-----:R-:W-:-:S04]  /*0470*/  FSETP.GEU.AND P0, PT, R10, R15, PT ;  /* 0x0000000f0a00720b */ /* 0x001fc80003f0e000 */
[----:B------:R-:W-:-:S05]  /*0480*/  FSEL R15, R15, R10, !P0 ;  /* 0x0000000a0f0f7208 */ /* 0x000fca0004000000 */
[----:B------:R-:W0:Y:S02]  /*0490*/  SHFL.BFLY PT, R12, R15, 0x2, 0x1f ;  /* 0x0c401f000f0c7f89 */ /* 0x000e2400000e0000 */
[----:B0-----:R-:W-:-:S04]  /*04a0*/  FSETP.GEU.AND P0, PT, R15, R12, PT ;  /* 0x0000000c0f00720b */ /* 0x001fc80003f0e000 */
[----:B------:R-:W-:Y:S02]  /*04b0*/  FSEL R12, R12, R15, !P0 ;  /* 0x0000000f0c0c7208 */ /* 0x000fe40004000000 */
[----:B------:R-:W-:-:S03]  /*04c0*/  ISETP.GE.U32.AND P0, PT, R6, UR8, PT ;  /* 0x0000000806007c0c */ /* 0x000fc6000bf06070 */
[----:B------:R-:W0:Y:S01]  /*04d0*/  SHFL.BFLY PT, R17, R12, 0x1, 0x1f ;  /* 0x0c201f000c117f89 */ /* 0x000e2200000e0000 */
[----:B------:R-:W-:Y:S02]  /*04e0*/  ISETP.GE.U32.AND.EX P0, PT, R11, UR9, PT, P0 ;  /* 0x000000090b007c0c */ /* 0x000fe4000bf06100 */
[----:B0-----:R-:W-:-:S04]  /*04f0*/  FSETP.GEU.AND P1, PT, R12, R17, PT ;  /* 0x000000110c00720b */ /* 0x001fc80003f2e000 */
[----:B------:R-:W-:-:S06]  /*0500*/  FSEL R13, R17, R12, !P1 ;  /* 0x0000000c110d7208 */ /* 0x000fcc0004800000 */
[----:B------:R-:W0:Y:S01]  /*0510*/  SHFL.IDX PT, R13, R13, RZ, 0x1f ;  /* 0x00001fff0d0d7589 */ /* 0x000e2200000e0000 */
[----:B------:R-:W-:Y:S05]  /*0520*/  @P0 BRA `(.L_x_4) ;  /* 0x0000000000500947 */ /* 0x000fea0003800000 */
[----:B------:R-:W-:-:S07]  /*0530*/  IMAD.MOV.U32 R8, RZ, RZ, RZ ;  /* 0x000000ffff087224 */ /* 0x000fce00078e00ff */
.L_x_5:
[----:B------:R-:W-:-:S04]  /*0540*/  LEA R10, P0, R6, R2, 0x2 ;  /* 0x00000002060a7211 */ /* 0x000fc800078010ff */
[----:B------:R-:W-:-:S05]  /*0550*/  LEA.HI.X R11, R6, R3, R11, 0x2, P0 ;  /* 0x00000003060b7211 */ /* 0x000fca00000f140b */
[----:B------:R1:W0:Y:S01]  /*0560*/  LDG.E R10, desc[UR4][R10.64] ;  /* 0x000000040a0a7981 */ /* 0x000222000c1e1900 */
[----:B------:R-:W-:Y:S02]  /*0570*/  IMAD.MOV.U32 R15, RZ, RZ, 0x3bbb989d ;  /* 0x3bbb989dff0f7424 */ /* 0x000fe400078e00ff */
[----:B------:R-:W-:Y:S02]  /*0580*/  IMAD.MOV.U32 R17, RZ, RZ, 0x437c0000 ;  /* 0x437c0000ff117424 */ /* 0x000fe400078e00ff */
[----:B------:R-:W-:-:S05]  /*0590*/  VIADD R6, R6, 0x20 ;  /* 0x0000002006067836 */ /* 0x000fca0000000000 */
[----:B------:R-:W-:Y:S02]  /*05a0*/  ISETP.GE.U32.AND P0, PT, R6, UR8, PT ;  /* 0x0000000806007c0c */ /* 0x000fe4000bf06070 */
[----:B-1----:R-:W-:-:S04]  /*05b0*/  SHF.R.S32.HI R11, RZ, 0x1f, R6 ;  /* 0x0000001fff0b7819 */ /* 0x002fc80000011406 */
[----:B------:R-:W-:Y:S01]  /*05c0*/  ISETP.GE.U32.AND.EX P0, PT, R11, UR9, PT, P0 ;  /* 0x000000090b007c0c */ /* 0x000fe2000bf06100 */
[----:B0-----:R-:W-:-:S04]  /*05d0*/  FADD R12, -R13, R10 ;  /* 0x0000000a0d0c7221 */ /* 0x001fc80000000100 */
[----:B------:R-:W-:-:S04]  /*05e0*/  FFMA.SAT R14, R12, R15, 0.5 ;  /* 0x3f0000000c0e7423 */ /* 0x000fc8000000200f */
[----:B------:R-:W-:-:S04]  /*05f0*/  FFMA.RM R14, R14, R17, 12582913 ;  /* 0x4b4000010e0e7423 */ /* 0x000fc80000004011 */
[C---:B------:R-:W-:Y:S01]  /*0600*/  FADD R15, R14.reuse, -12583039 ;  /* 0xcb40007f0e0f7421 */ /* 0x040fe20000000000 */
[----:B------:R-:W-:-:S03]  /*0610*/  SHF.L.U32 R17, R14, 0x17, RZ ;  /* 0x000000170e117819 */ /* 0x000fc600000006ff */
[----:B------:R-:W-:-:S04]  /*0620*/  FFMA R15, R12, 1.4426950216293334961, -R15 ;  /* 0x3fb8aa3b0c0f7823 */ /* 0x000fc8000000080f */
[----:B------:R-:W-:-:S06]  /*0630*/  FFMA R15, R12, 1.925963033500011079e-08, R15 ;  /* 0x32a570600c0f7823 */ /* 0x000fcc000000000f */
[----:B------:R-:W0:Y:S02]  /*0640*/  MUFU.EX2 R15, R15 ;  /* 0x0000000f000f7308 */ /* 0x000e240000000800 */
[----:B0-----:R-:W-:Y:S01]  /*0650*/  FFMA R8, R17, R15, R8 ;  /* 0x0000000f11087223 */ /* 0x001fe20000000008 */
[----:B------:R-:W-:Y:S06]  /*0660*/  @!P0 BRA `(.L_x_5) ;  /* 0xfffffffc00b48947 */ /* 0x000fec000383ffff */
.L_x_4:
[----:B------:R-:W-:Y:S05]  /*0670*/  BSYNC.RECONVERGENT B0 ;  /* 0x0000000000007941 */ /* 0x000fea0003800200 */
.L_x_3:
[----:B------:R-:W1:Y:S01]  /*0680*/  SHFL.BFLY PT, R3, R8, 0x10, 0x1f ;  /* 0x0e001f0008037f89 */ /* 0x000e6200000e0000 */
[----:B------:R-:W-:Y:S02]  /*0690*/  IMAD.MOV.U32 R17, RZ, RZ, 0x3bbb989d ;  /* 0x3bbb989dff117424 */ /* 0x000fe400078e00ff */
[----:B0----5:R-:W-:Y:S01]  /*06a0*/  FADD R0, -R13, R0 ;  /* 0x000000000d007221 */ /* 0x021fe20000000100 */
[----:B------:R-:W-:Y:S01]  /*06b0*/  IMAD.MOV.U32 R13, RZ, RZ, 0x437c0000 ;  /* 0x437c0000ff0d7424 */ /* 0x000fe200078e00ff */
[----:B------:R-:W-:Y:S01]  /*06c0*/  BSSY.RECONVERGENT B0, `(.L_x_6) ;  /* 0x000001d000007945 */ /* 0x000fe20003800200 */
[----:B-1----:R-:W-:Y:S01]  /*06d0*/  FADD R3, R3, R8 ;  /* 0x0000000803037221 */ /* 0x002fe20000000000 */
[----:B------:R-:W-:-:S04]  /*06e0*/  FFMA.SAT R8, R0, R17, 0.5 ;  /* 0x3f00000000087423 */ /* 0x000fc80000002011 */
[----:B------:R-:W0:Y:S01]  /*06f0*/  SHFL.BFLY PT, R2, R3, 0x8, 0x1f ;  /* 0x0d001f0003027f89 */ /* 0x000e2200000e0000 */
[----:B------:R-:W-:Y:S01]  /*0700*/  FFMA.RM R8, R8, R13, 12582913 ;  /* 0x4b40000108087423 */ /* 0x000fe2000000400d */
[----:B0-----:R-:W-:-:S03]  /*0710*/  FADD R2, R3, R2 ;  /* 0x0000000203027221 */ /* 0x001fc60000000000 */
[----:B------:R-:W-:Y:S02]  /*0720*/  FADD R3, R8, -12583039 ;  /* 0xcb40007f08037421 */ /* 0x000fe40000000000 */
[----:B------:R-:W0:Y:S02]  /*0730*/  SHFL.BFLY PT, R11, R2, 0x4, 0x1f ;  /* 0x0c801f00020b7f89 */ /* 0x000e2400000e0000 */
[----:B------:R-:W-:-:S04]  /*0740*/  FFMA R3, R0, 1.4426950216293334961, -R3 ;  /* 0x3fb8aa3b00037823 */ /* 0x000fc80000000803 */
[----:B------:R-:W-:Y:S01]  /*0750*/  FFMA R3, R0, 1.925963033500011079e-08, R3 ;  /* 0x32a5706000037823 */ /* 0x000fe20000000003 */
[----:B------:R-:W-:-:S05]  /*0760*/  IMAD.SHL.U32 R0, R8, 0x800000, RZ ;  /* 0x0080000008007824 */ /* 0x000fca00078e00ff */
[----:B------:R-:W1:Y:S01]  /*0770*/  MUFU.EX2 R3, R3 ;  /* 0x0000000300037308 */ /* 0x000e620000000800 */
[----:B0-----:R-:W-:Y:S01]  /*0780*/  FADD R11, R2, R11 ;  /* 0x0000000b020b7221 */ /* 0x001fe20000000000 */
[----:B-1----:R-:W-:-:S04]  /*0790*/  FMUL R0, R0, R3 ;  /* 0x0000000300007220 */ /* 0x002fc80000400000 */
[----:B------:R-:W0:Y:S02]  /*07a0*/  SHFL.BFLY PT, R6, R11, 0x2, 0x1f ;  /* 0x0c401f000b067f89 */ /* 0x000e2400000e0000 */
[----:B0-----:R-:W-:-:S05]  /*07b0*/  FADD R6, R11, R6 ;  /* 0x000000060b067221 */ /* 0x001fca0000000000 */
[----:B------:R-:W0:Y:S02]  /*07c0*/  SHFL.BFLY PT, R15, R6, 0x1, 0x1f ;  /* 0x0c201f00060f7f89 */ /* 0x000e2400000e0000 */
[----:B0-----:R-:W-:-:S04]  /*07d0*/  FADD R15, R6, R15 ;  /* 0x0000000f060f7221 */ /* 0x001fc80000000000 */
[----:B------:R-:W0:Y:S08]  /*07e0*/  MUFU.RCP R2, R15 ;  /* 0x0000000f00027308 */ /* 0x000e300000001000 */
[----:B------:R-:W1:Y:S01]  /*07f0*/  FCHK P0, R0, R15 ;  /* 0x0000000f00007302 */ /* 0x000e620000000000 */
[----:B0-----:R-:W-:-:S04]  /*0800*/  FFMA R11, -R15, R2, 1 ;  /* 0x3f8000000f0b7423 */ /* 0x001fc80000000102 */
[----:B------:R-:W-:-:S04]  /*0810*/  FFMA R11, R2, R11, R2 ;  /* 0x0000000b020b7223 */ /* 0x000fc80000000002 */
[----:B------:R-:W-:-:S04]  /*0820*/  FFMA R2, R0, R11, RZ ;  /* 0x0000000b00027223 */ /* 0x000fc800000000ff */
[----:B------:R-:W-:-:S04]  /*0830*/  FFMA R6, -R15, R2, R0 ;  /* 0x000000020f067223 */ /* 0x000fc80000000100 */
[----:B------:R-:W-:Y:S01]  /*0840*/  FFMA R11, R11, R6, R2 ;  /* 0x000000060b0b7223 */ /* 0x000fe20000000002 */
[----:B-1----:R-:W-:Y:S06]  /*0850*/  @!P0 BRA `(.L_x_7) ;  /* 0x00000000000c8947 */ /* 0x002fec0003800000 */
[----:B------:R-:W-:-:S07]  /*0860*/  MOV R2, 0x880 ;  /* 0x0000088000027802 */ /* 0x000fce0000000f00 */
[----:B------:R-:W-:Y:S05]  /*0870*/  CALL.REL.NOINC `($__internal_0_$__cuda_sm3x_div_rn_noftz_f32_slowpath) ;  /* 0x0000000000247944 */ /* 0x000fea0003c00000 */
[----:B------:R-:W-:-:S07]  /*0880*/  IMAD.MOV.U32 R11, RZ, RZ, R0 ;  /* 0x000000ffff0b7224 */ /* 0x000fce00078e0000 */
.L_x_7:
[----:B------:R-:W-:Y:S05]  /*0890*/  BSYNC.RECONVERGENT B0 ;  /* 0x0000000000007941 */ /* 0x000fea0003800200 */
.L_x_6:
[----:B------:R-:W0:Y:S01]  /*08a0*/  LDCU.64 UR6, c[0x0][0x380] ;  /* 0x00007000ff0677ac */ /* 0x000e220008000a00 */
[----:B------:R-:W-:-:S05]  /*08b0*/  IADD3 R4, P0, PT, R7, R4, RZ ;  /* 0x0000000407047210 */ /* 0x000fca0007f1e0ff */
[----:B------:R-:W-:Y:S01]  /*08c0*/  IMAD.X R9, RZ, RZ, R9, P0 ;  /* 0x000000ffff097224 */ /* 0x000fe200000e0609 */
[----:B0-----:R-:W-:-:S04]  /*08d0*/  LEA R2, P0, R4, UR6, 0x2 ;  /* 0x0000000604027c11 */ /* 0x001fc8000f8010ff */
[----:B------:R-:W-:-:S05]  /*08e0*/  LEA.HI.X R3, R4, UR7, R9, 0x2, P0 ;  /* 0x0000000704037c11 */ /* 0x000fca00080f1409 */
[----:B------:R-:W-:Y:S01]  /*08f0*/  STG.E desc[UR4][R2.64], R11 ;  /* 0x0000000b02007986 */ /* 0x000fe2000c101904 */
[----:B------:R-:W-:Y:S05]  /*0900*/  EXIT ;  /* 0x000000000000794d */ /* 0x000fea0003800000 */
        .weak           $__internal_0_$__cuda_sm3x_div_rn_noftz_f32_slowpath
        .type           $__internal_0_$__cuda_sm3x_div_rn_noftz_f32_slowpath,@function
        .size           $__internal_0_$__cuda_sm3x_div_rn_noftz_f32_slowpath,(.L_x_20 - $__internal_0_$__cuda_sm3x_div_rn_noftz_f32_slowpath)
$__internal_0_$__cuda_sm3x_div_rn_noftz_f32_slowpath:
[--C-:B------:R-:W-:Y:S01]  /*0910*/  SHF.R.U32.HI R8, RZ, 0x17, R15.reuse ;  /* 0x00000017ff087819 */ /* 0x100fe2000001160f */
[----:B------:R-:W-:Y:S01]  /*0920*/  BSSY.RECONVERGENT B1, `(.L_x_8) ;  /* 0x0000065000017945 */ /* 0x000fe20003800200 */
[--C-:B------:R-:W-:Y:S01]  /*0930*/  SHF.R.U32.HI R3, RZ, 0x17, R0.reuse ;  /* 0x00000017ff037819 */ /* 0x100fe20000011600 */
[----:B------:R-:W-:Y:S01]  /*0940*/  IMAD.MOV.U32 R10, RZ, RZ, R0 ;  /* 0x000000ffff0a7224 */ /* 0x000fe200078e0000 */
[----:B------:R-:W-:Y:S01]  /*0950*/  LOP3.LUT R8, R8, 0xff, RZ, 0xc0, !PT ;  /* 0x000000ff08087812 */ /* 0x000fe200078ec0ff */
[----:B------:R-:W-:Y:S01]  /*0960*/  IMAD.MOV.U32 R11, RZ, RZ, R15 ;  /* 0x000000ffff0b7224 */ /* 0x000fe200078e000f */
[----:B------:R-:W-:-:S03]  /*0970*/  LOP3.LUT R14, R3, 0xff, RZ, 0xc0, !PT ;  /* 0x000000ff030e7812 */ /* 0x000fc600078ec0ff */
[----:B------:R-:W-:Y:S01]  /*0980*/  VIADD R13, R8, 0xffffffff ;  /* 0xffffffff080d7836 */ /* 0x000fe20000000000 */
[----:B------:R-:W-:-:S04]  /*0990*/  IADD3 R12, PT, PT, R14, -0x1, RZ ;  /* 0xffffffff0e0c7810 */ /* 0x000fc80007ffe0ff */
[----:B------:R-:W-:-:S04]  /*09a0*/  ISETP.GT.U32.AND P0, PT, R13, 0xfd, PT ;  /* 0x000000fd0d00780c */ /* 0x000fc80003f04070 */
[----:B------:R-:W-:-:S13]  /*09b0*/  ISETP.GT.U32.OR P0, PT, R12, 0xfd, P0 ;  /* 0x000000fd0c00780c */ /* 0x000fda0000704470 */
[----:B------:R-:W-:Y:S01]  /*09c0*/  @!P0 IMAD.MOV.U32 R6, RZ, RZ, RZ ;  /* 0x000000ffff068224 */ /* 0x000fe200078e00ff */
[----:B------:R-:W-:Y:S06]  /*09d0*/  @!P0 BRA `(.L_x_9) ;  /* 0x0000000000608947 */ /* 0x000fec0003800000 */
[----:B------:R-:W-:Y:S01]  /*09e0*/  FSETP.GTU.FTZ.AND P0, PT, |R0|, +INF , PT ;  /* 0x7f8000000000780b */ /* 0x000fe20003f1c200 */
[----:B------:R-:W-:Y:S01]  /*09f0*/  IMAD.MOV.U32 R3, RZ, RZ, R15 ;  /* 0x000000ffff037224 */ /* 0x000fe200078e000f */
[----:B------:R-:W-:-:S04]  /*0a00*/  FSETP.GTU.FTZ.AND P1, PT, |R15|, +INF , PT ;  /* 0x7f8000000f00780b */ /* 0x000fc80003f3c200 */
[----:B------:R-:W-:-:S13]  /*0a10*/  PLOP3.LUT P0, PT, P0, P1, PT, 0xf8, 0x8f ;  /* 0x00000000008f781c */ /* 0x000fda0000703f70 */
[----:B------:R-:W-:Y:S05]  /*0a20*/  @P0 BRA `(.L_x_10) ;  /* 0x00000004004c0947 */ /* 0x000fea0003800000 */
[----:B------:R-:W-:-:S13]  /*0a30*/  LOP3.LUT P0, RZ, R11, 0x7fffffff, R10, 0xc8, !PT ;  /* 0x7fffffff0bff7812 */ /* 0x000fda000780c80a */
[----:B------:R-:W-:Y:S05]  /*0a40*/  @!P0 BRA `(.L_x_11) ;  /* 0x00000004003c8947 */ /* 0x000fea0003800000 */
[C---:B------:R-:W-:Y:S02]  /*0a50*/  FSETP.NEU.FTZ.AND P2, PT, |R0|.reuse, +INF , PT ;  /* 0x7f8000000000780b */ /* 0x040fe40003f5d200 */
[----:B------:R-:W-:Y:S02]  /*0a60*/  FSETP.NEU.FTZ.AND P1, PT, |R3|, +INF , PT ;  /* 0x7f8000000300780b */ /* 0x000fe40003f3d200 */
[----:B------:R-:W-:-:S11]  /*0a70*/  FSETP.NEU.FTZ.AND P0, PT, |R0|, +INF , PT ;  /* 0x7f8000000000780b */ /* 0x000fd60003f1d200 */
[----:B------:R-:W-:Y:S05]  /*0a80*/  @!P1 BRA !P2, `(.L_x_11) ;  /* 0x00000004002c9947 */ /* 0x000fea0005000000 */
[----:B------:R-:W-:-:S04]  /*0a90*/  LOP3.LUT P2, RZ, R10, 0x7fffffff, RZ, 0xc0, !PT ;  /* 0x7fffffff0aff7812 */ /* 0x000fc8000784c0ff */
[----:B------:R-:W-:-:S13]  /*0aa0*/  PLOP3.LUT P1, PT, P1, P2, PT, 0x2f, 0xf2 ;  /* 0x0000000000f2781c */ /* 0x000fda0000f24577 */
[----:B------:R-:W-:Y:S05]  /*0ab0*/  @P1 BRA `(.L_x_12) ;  /* 0x0000000400181947 */ /* 0x000fea0003800000 */
[----:B------:R-:W-:-:S04]  /*0ac0*/  LOP3.LUT P1, RZ, R11, 0x7fffffff, RZ, 0xc0, !PT ;  /* 0x7fffffff0bff7812 */ /* 0x000fc8000782c0ff */
[----:B------:R-:W-:-:S13]  /*0ad0*/  PLOP3.LUT P0, PT, P0, P1, PT, 0x2f, 0xf2 ;  /* 0x0000000000f2781c */ /* 0x000fda0000702577 */
[----:B------:R-:W-:Y:S05]  /*0ae0*/  @P0 BRA `(.L_x_13) ;  /* 0x0000000400000947 */ /* 0x000fea0003800000 */
[----:B------:R-:W-:Y:S02]  /*0af0*/  ISETP.GE.AND P0, PT, R12, RZ, PT ;  /* 0x000000ff0c00720c */ /* 0x000fe40003f06270 */
[----:B------:R-:W-:-:S11]  /*0b00*/  ISETP.GE.AND P1, PT, R13, RZ, PT ;  /* 0x000000ff0d00720c */ /* 0x000fd60003f26270 */
[----:B------:R-:W-:Y:S02]  /*0b10*/  @P0 IMAD.MOV.U32 R6, RZ, RZ, RZ ;  /* 0x000000ffff060224 */ /* 0x000fe400078e00ff */
[----:B------:R-:W-:Y:S01]  /*0b20*/  @!P0 FFMA R10, R0, 1.84467440737095516160e+19, RZ ;  /* 0x5f800000000a8823 */ /* 0x000fe200000000ff */
[----:B------:R-:W-:Y:S02]  /*0b30*/  @!P0 IMAD.MOV.U32 R6, RZ, RZ, -0x40 ;  /* 0xffffffc0ff068424 */ /* 0x000fe400078e00ff */
[----:B------:R-:W-:-:S03]  /*0b40*/  @!P1 FFMA R11, R3, 1.84467440737095516160e+19, RZ ;  /* 0x5f800000030b9823 */ /* 0x000fc600000000ff */
[----:B------:R-:W-:-:S07]  /*0b50*/  @!P1 IADD3 R6, PT, PT, R6, 0x40, RZ ;  /* 0x0000004006069810 */ /* 0x000fce0007ffe0ff */
.L_x_9:
[----:B------:R-:W-:Y:S01]  /*0b60*/  LEA R0, R8, 0xc0800000, 0x17 ;  /* 0xc080000008007811 */ /* 0x000fe200078eb8ff */
[----:B------:R-:W-:Y:S01]  /*0b70*/  VIADD R3, R14, 0xffffff81 ;  /* 0xffffff810e037836 */ /* 0x000fe20000000000 */
[----:B------:R-:W-:Y:S03]  /*0b80*/  BSSY.RECONVERGENT B2, `(.L_x_14) ;  /* 0x0000035000027945 */ /* 0x000fe60003800200 */
[----:B------:R-:W-:Y:S02]  /*0b90*/  IMAD.IADD R11, R11, 0x1, -R0 ;  /* 0x000000010b0b7824 */ /* 0x000fe400078e0a00 */
[----:B------:R-:W-:Y:S02]  /*0ba0*/  IMAD R0, R3, -0x800000, R10 ;  /* 0xff80000003007824 */ /* 0x000fe400078e020a */
[----:B------:R0:W1:Y:S01]  /*0bb0*/  MUFU.RCP R12, R11 ;  /* 0x0000000b000c7308 */ /* 0x0000620000001000 */
[----:B------:R-:W-:Y:S01]  /*0bc0*/  FADD.FTZ R13, -R11, -RZ ;  /* 0x800000ff0b0d7221 */ /* 0x000fe20000010100 */
[----:B0-----:R-:W-:-:S05]  /*0bd0*/  IADD3 R11, PT, PT, R3, 0x7f, -R8 ;  /* 0x0000007f030b7810 */ /* 0x001fca0007ffe808 */
[----:B------:R-:W-:Y:S02]  /*0be0*/  IMAD.IADD R11, R11, 0x1, R6 ;  /* 0x000000010b0b7824 */ /* 0x000fe400078e0206 */
[----:B-1----:R-:W-:-:S04]  /*0bf0*/  FFMA R15, R12, R13, 1 ;  /* 0x3f8000000c0f7423 */ /* 0x002fc8000000000d */
[----:B------:R-:W-:-:S04]  /*0c00*/  FFMA R17, R12, R15, R12 ;  /* 0x0000000f0c117223 */ /* 0x000fc8000000000c */
[----:B------:R-:W-:-:S04]  /*0c10*/  FFMA R10, R0, R17, RZ ;  /* 0x00000011000a7223 */ /* 0x000fc800000000ff */
[----:B------:R-:W-:-:S04]  /*0c20*/  FFMA R15, R13, R10, R0 ;  /* 0x0000000a0d0f7223 */ /* 0x000fc80000000000 */
[----:B------:R-:W-:-:S04]  /*0c30*/  FFMA R10, R17, R15, R10 ;  /* 0x0000000f110a7223 */ /* 0x000fc8000000000a */
[----:B------:R-:W-:-:S04]  /*0c40*/  FFMA R13, R13, R10, R0 ;  /* 0x0000000a0d0d7223 */ /* 0x000fc80000000000 */
[----:B------:R-:W-:-:S05]  /*0c50*/  FFMA R0, R17, R13, R10 ;  /* 0x0000000d11007223 */ /* 0x000fca000000000a */
[----:B------:R-:W-:-:S04]  /*0c60*/  SHF.R.U32.HI R3, RZ, 0x17, R0 ;  /* 0x00000017ff037819 */ /* 0x000fc80000011600 */
[----:B------:R-:W-:-:S05]  /*0c70*/  LOP3.LUT R3, R3, 0xff, RZ, 0xc0, !PT ;  /* 0x000000ff03037812 */ /* 0x000fca00078ec0ff */
[----:B------:R-:W-:-:S04]  /*0c80*/  IMAD.IADD R12, R3, 0x1, R11 ;  /* 0x00000001030c7824 */ /* 0x000fc800078e020b */
[----:B------:R-:W-:-:S05]  /*0c90*/  VIADD R3, R12, 0xffffffff ;  /* 0xffffffff0c037836 */ /* 0x000fca0000000000 */
[----:B------:R-:W-:-:S13]  /*0ca0*/  ISETP.GE.U32.AND P0, PT, R3, 0xfe, PT ;  /* 0x000000fe0300780c */ /* 0x000fda0003f06070 */
[----:B------:R-:W-:Y:S05]  /*0cb0*/  @!P0 BRA `(.L_x_15) ;  /* 0x0000000000808947 */ /* 0x000fea0003800000 */
[----:B------:R-:W-:-:S13]  /*0cc0*/  ISETP.GT.AND P0, PT, R12, 0xfe, PT ;  /* 0x000000fe0c00780c */ /* 0x000fda0003f04270 */
[----:B------:R-:W-:Y:S05]  /*0cd0*/  @P0 BRA `(.L_x_16) ;  /* 0x00000000006c0947 */ /* 0x000fea0003800000 */
[----:B------:R-:W-:-:S13]  /*0ce0*/  ISETP.GE.AND P0, PT, R12, 0x1, PT ;  /* 0x000000010c00780c */ /* 0x000fda0003f06270 */
[----:B------:R-:W-:Y:S05]  /*0cf0*/  @P0 BRA `(.L_x_17) ;  /* 0x0000000000740947 */ /* 0x000fea0003800000 */
[----:B------:R-:W-:Y:S02]  /*0d00*/  ISETP.GE.AND P0, PT, R12, -0x18, PT ;  /* 0xffffffe80c00780c */ /* 0x000fe40003f06270 */
[----:B------:R-:W-:-:S11]  /*0d10*/  LOP3.LUT R0, R0, 0x80000000, RZ, 0xc0, !PT ;  /* 0x8000000000007812 */ /* 0x000fd600078ec0ff */
[----:B------:R-:W-:Y:S05]  /*0d20*/  @!P0 BRA `(.L_x_17) ;  /* 0x0000000000688947 */ /* 0x000fea0003800000 */
[CCC-:B------:R-:W-:Y:S01]  /*0d30*/  FFMA.RZ R3, R17.reuse, R13.reuse, R10.reuse ;  /* 0x0000000d11037223 */ /* 0x1c0fe2000000c00a */
[C---:B------:R-:W-:Y:S01]  /*0d40*/  IADD3 R11, PT, PT, R12.reuse, 0x20, RZ ;  /* 0x000000200c0b7810 */ /* 0x040fe20007ffe0ff */
[-CC-:B------:R-:W-:Y:S01]  /*0d50*/  FFMA.RM R6, R17, R13.reuse, R10.reuse ;  /* 0x0000000d11067223 */ /* 0x180fe2000000400a */
[C---:B------:R-:W-:Y:S02]  /*0d60*/  ISETP.NE.AND P2, PT, R12.reuse, RZ, PT ;  /* 0x000000ff0c00720c */ /* 0x040fe40003f45270 */
[----:B------:R-:W-:Y:S01]  /*0d70*/  LOP3.LUT R8, R3, 0x7fffff, RZ, 0xc0, !PT ;  /* 0x007fffff03087812 */ /* 0x000fe200078ec0ff */
[----:B------:R-:W-:Y:S01]  /*0d80*/  FFMA.RP R3, R17, R13, R10 ;  /* 0x0000000d11037223 */ /* 0x000fe2000000800a */
[----:B------:R-:W-:Y:S01]  /*0d90*/  IMAD.MOV R10, RZ, RZ, -R12 ;  /* 0x000000ffff0a7224 */ /* 0x000fe200078e0a0c */
[----:B------:R-:W-:Y:S02]  /*0da0*/  ISETP.NE.AND P1, PT, R12, RZ, PT ;  /* 0x000000ff0c00720c */ /* 0x000fe40003f25270 */
[----:B------:R-:W-:-:S02]  /*0db0*/  LOP3.LUT R8, R8, 0x800000, RZ, 0xfc, !PT ;  /* 0x0080000008087812 */ /* 0x000fc400078efcff */
[----:B------:R-:W-:Y:S02]  /*0dc0*/  FSETP.NEU.FTZ.AND P0, PT, R3, R6, PT ;  /* 0x000000060300720b */ /* 0x000fe40003f1d000 */
[----:B------:R-:W-:Y:S02]  /*0dd0*/  SHF.L.U32 R11, R8, R11, RZ ;  /* 0x0000000b080b7219 */ /* 0x000fe400000006ff */
[----:B------:R-:W-:Y:S02]  /*0de0*/  SEL R3, R10, RZ, P2 ;  /* 0x000000ff0a037207 */ /* 0x000fe40001000000 */
[----:B------:R-:W-:Y:S02]  /*0df0*/  ISETP.NE.AND P1, PT, R11, RZ, P1 ;  /* 0x000000ff0b00720c */ /* 0x000fe40000f25270 */
[----:B------:R-:W-:Y:S02]  /*0e00*/  SHF.R.U32.HI R3, RZ, R3, R8 ;  /* 0x00000003ff037219 */ /* 0x000fe40000011608 */
[----:B------:R-:W-:-:S02]  /*0e10*/  PLOP3.LUT P0, PT, P0, P1, PT, 0xf8, 0x8f ;  /* 0x00000000008f781c */ /* 0x000fc40000703f70 */
[----:B------:R-:W-:Y:S02]  /*0e20*/  SHF.R.U32.HI R11, RZ, 0x1, R3 ;  /* 0x00000001ff0b7819 */ /* 0x000fe40000011603 */
[----:B------:R-:W-:-:S04]  /*0e30*/  SEL R6, RZ, 0x1, !P0 ;  /* 0x00000001ff067807 */ /* 0x000fc80004000000 */
[----:B------:R-:W-:-:S04]  /*0e40*/  LOP3.LUT R6, R6, 0x1, R11, 0xf8, !PT ;  /* 0x0000000106067812 */ /* 0x000fc800078ef80b */
[----:B------:R-:W-:-:S05]  /*0e50*/  LOP3.LUT R6, R6, R3, RZ, 0xc0, !PT ;  /* 0x0000000306067212 */ /* 0x000fca00078ec0ff */
[----:B------:R-:W-:-:S05]  /*0e60*/  IMAD.IADD R11, R11, 0x1, R6 ;  /* 0x000000010b0b7824 */ /* 0x000fca00078e0206 */
[----:B------:R-:W-:Y:S01]  /*0e70*/  LOP3.LUT R0, R11, R0, RZ, 0xfc, !PT ;  /* 0x000000000b007212 */ /* 0x000fe200078efcff */
[----:B------:R-:W-:Y:S06]  /*0e80*/  BRA `(.L_x_17) ;  /* 0x0000000000107947 */ /* 0x000fec0003800000 */
.L_x_16:
[----:B------:R-:W-:-:S04]  /*0e90*/  LOP3.LUT R0, R0, 0x80000000, RZ, 0xc0, !PT ;  /* 0x8000000000007812 */ /* 0x000fc800078ec0ff */
[----:B------:R-:W-:Y:S01]  /*0ea0*/  LOP3.LUT R0, R0, 0x7f800000, RZ, 0xfc, !PT ;  /* 0x7f80000000007812 */ /* 0x000fe200078efcff */
[----:B------:R-:W-:Y:S06]  /*0eb0*/  BRA `(.L_x_17) ;  /* 0x0000000000047947 */ /* 0x000fec0003800000 */
.L_x_15:
[----:B------:R-:W-:-:S07]  /*0ec0*/  IMAD R0, R11, 0x800000, R0 ;  /* 0x008000000b007824 */ /* 0x000fce00078e0200 */
.L_x_17:
[----:B------:R-:W-:Y:S05]  /*0ed0*/  BSYNC.RECONVERGENT B2 ;  /* 0x0000000000027941 */ /* 0x000fea0003800200 */
.L_x_14:
[----:B------:R-:W-:Y:S05]  /*0ee0*/  BRA `(.L_x_18) ;  /* 0x0000000000207947 */ /* 0x000fea0003800000 */
.L_x_13:
[----:B------:R-:W-:-:S04]  /*0ef0*/  LOP3.LUT R0, R11, 0x80000000, R10, 0x48, !PT ;  /* 0x800000000b007812 */ /* 0x000fc800078e480a */
[----:B------:R-:W-:Y:S01]  /*0f00*/  LOP3.LUT R0, R0, 0x7f800000, RZ, 0xfc, !PT ;  /* 0x7f80000000007812 */ /* 0x000fe200078efcff */
[----:B------:R-:W-:Y:S06]  /*0f10*/  BRA `(.L_x_18) ;  /* 0x0000000000147947 */ /* 0x000fec0003800000 */
.L_x_12:
[----:B------:R-:W-:Y:S01]  /*0f20*/  LOP3.LUT R0, R11, 0x80000000, R10, 0x48, !PT ;  /* 0x800000000b007812 */ /* 0x000fe200078e480a */
[----:B------:R-:W-:Y:S06]  /*0f30*/  BRA `(.L_x_18) ;  /* 0x00000000000c7947 */ /* 0x000fec0003800000 */
.L_x_11:
[----:B------:R-:W0:Y:S01]  /*0f40*/  MUFU.RSQ R0, -QNAN ;  /* 0xffc0000000007908 */ /* 0x000e220000001400 */
[----:B------:R-:W-:Y:S05]  /*0f50*/  BRA `(.L_x_18) ;  /* 0x0000000000047947 */ /* 0x000fea0003800000 */
.L_x_10:
[----:B------:R-:W-:-:S07]  /*0f60*/  FADD.FTZ R0, R0, R3 ;  /* 0x0000000300007221 */ /* 0x000fce0000010000 */
.L_x_18:
[----:B------:R-:W-:Y:S05]  /*0f70*/  BSYNC.RECONVERGENT B1 ;  /* 0x0000000000017941 */ /* 0x000fea0003800200 */
.L_x_8:
[----:B------:R-:W-:-:S04]  /*0f80*/  IMAD.MOV.U32 R3, RZ, RZ, 0x0 ;  /* 0x00000000ff037424 */ /* 0x000fc800078e00ff */
[----:B0-----:R-:W-:Y:S05]  /*0f90*/  RET.REL.NODEC R2 `(_Z12safe_softmaxPfPKfmm) ;  /* 0xfffffff002187950 */ /* 0x001fea0003c3ffff */
.L_x_19:
[----:B------:R-:W-:-:S00]  /*0fa0*/  BRA `(.L_x_19) ;  /* 0xfffffffc00fc7947 */ /* 0x000fc0000383ffff */
[----:B------:R-:W-:-:S00]  /*0fb0*/  NOP ;  /* 0x0000000000007918 */ /* 0x000fc00000000000 */
        /* <DEDUP_REMOVED lines=12> */
.L_x_20:


//--------------------- .nv.shared.reserved.0     --------------------------
	.section	.nv.shared.reserved.0,"aw",@nobits
	.weak		__nv_reservedSMEM_offset_0_alias
	.size		__nv_reservedSMEM_offset_0_alias, 0, 64
	.other		__nv_reservedSMEM_offset_0_alias,@"STO_CUDA_RESERVED_SHARED STV_DEFAULT"
__nv_reservedSMEM_offset_0_alias:
	.zero		0
	.zero		64


//--------------------- .nv.global                --------------------------
	.section	.nv.global,"aw",@nobits
.nv.global:
	.type		_ZN34_INTERNAL_92c4fce6_4_k_cu_22db88e04cuda3std6ranges3__45__cpo9iter_moveE,@object
	.size		_ZN34_INTERNAL_92c4fce6_4_k_cu_22db88e04cuda3std6ranges3__45__cpo9iter_moveE,(_ZN34_INTERNAL_92c4fce6_4_k_cu_22db88e04cuda3std3__436_GLOBAL__N__92c4fce6_4_k_cu_22db88e06ignoreE - _ZN34_INTERNAL_92c4fce6_4_k_cu_22db88e04cuda3std6ranges3__45__cpo9iter_moveE)
_ZN34_INTERNAL_92c4fce6_4_k_cu_22db88e04cuda3std6ranges3__45__cpo9iter_moveE:
	.zero		1
	.type		_ZN34_INTERNAL_92c4fce6_4_k_cu_22db88e04cuda3std3__436_GLOBAL__N__92c4fce6_4_k_cu_22db88e06ignoreE,@object
	.size		_ZN34_INTERNAL_92c4fce6_4_k_cu_22db88e04cuda3std3__436_GLOBAL__N__92c4fce6_4_k_cu_22db88e06ignoreE,(_ZN34_INTERNAL_92c4fce6_4_k_cu_22db88e04cuda3std3__45__cpo4cendE - _ZN34_INTERNAL_92c4fce6_4_k_cu_22db88e04cuda3std3__436_GLOBAL__N__92c4fce6_4_k_cu_22db88e06ignoreE)
_ZN34_INTERNAL_92c4fce6_4_k_cu_22db88e04cuda3std3__436_GLOBAL__N__92c4fce6_4_k_cu_22db88e06ignoreE:
	.zero		1
	.type		_ZN34_INTERNAL_92c4fce6_4_k_cu_22db88e04cuda3std3__45__cpo4cendE,@object
	.size		_ZN34_INTERNAL_92c4fce6_4_k_cu_22db88e04cuda3std3__45__cpo4cendE,(_ZN34_INTERNAL_92c4fce6_4_k_cu_22db88e04cuda3std3__45__cpo3endE - _ZN34_INTERNAL_92c4fce6_4_k_cu_22db88e04cuda3std3__45__cpo4cendE)
_ZN34_INTERNAL_92c4fce6_4_k_cu_22db88e04cuda3std3__45__cpo4cendE:
	.zero		1
	.type		_ZN34_INTERNAL_92c4fce6_4_k_cu_22db88e04cuda3std3__45__cpo3endE,@object
	.size		_ZN34_INTERNAL_92c4fce6_4_k_cu_22db88e04cuda3std3__45__cpo3endE,(_ZN34_INTERNAL_92c4fce6_4_k_cu_22db88e04cuda3std3__48in_placeE - _ZN34_INTERNAL_92c4fce6_4_k_cu_22db88e04cuda3std3__45__cpo3endE)
_ZN34_INTERNAL_92c4fce6_4_k_cu_22db88e04cuda3std3__45__cpo3endE:
	.zero		1
	.type		_ZN34_INTERNAL_92c4fce6_4_k_cu_22db88e04cuda3std3__48in_placeE,@object
	.size		_ZN34_INTERNAL_92c4fce6_4_k_cu_22db88e04cuda3std3__48in_placeE,(_ZN34_INTERNAL_92c4fce6_4_k_cu_22db88e04cuda3std6ranges3__45__cpo7advanceE - _ZN34_INTERNAL_92c4fce6_4_k_cu_22db88e04cuda3std3__48in_placeE)
_ZN34_INTERNAL_92c4fce6_4_k_cu_22db88e04cuda3std3__48in_placeE:
	.zero		1
	.type		_ZN34_INTERNAL_92c4fce6_4_k_cu_22db88e04cuda3std6ranges3__45__cpo7advanceE,@object
	.size		_ZN34_INTERNAL_92c4fce6_4_k_cu_22db88e04cuda3std6ranges3__45__cpo7advanceE,(_ZN34_INTERNAL_92c4fce6_4_k_cu_22db88e04cuda3std3__45__cpo5beginE - _ZN34_INTERNAL_92c4fce6_4_k_cu_22db88e04cuda3std6ranges3__45__cpo7advanceE)
_ZN34_INTERNAL_92c4fce6_4_k_cu_22db88e04cuda3std6ranges3__45__cpo7advanceE:
	.zero		1
	.type		_ZN34_INTERNAL_92c4fce6_4_k_cu_22db88e04cuda3std3__45__cpo5beginE,@object
	.size		_ZN34_INTERNAL_92c4fce6_4_k_cu_22db88e04cuda3std3__45__cpo5beginE,(_ZN34_INTERNAL_92c4fce6_4_k_cu_22db88e04cuda3std3__419piecewise_constructE - _ZN34_INTERNAL_92c4fce6_4_k_cu_22db88e04cuda3std3__45__cpo5beginE)
_ZN34_INTERNAL_92c4fce6_4_k_cu_22db88e04cuda3std3__45__cpo5beginE:
	.zero		1
	.type		_ZN34_INTERNAL_92c4fce6_4_k_cu_22db88e04cuda3std3__419piecewise_constructE,@object
	.size		_ZN34_INTERNAL_92c4fce6_4_k_cu_22db88e04cuda3std3__419piecewise_constructE,(_ZN34_INTERNAL_92c4fce6_4_k_cu_22db88e04cuda3std3__45__cpo6cbeginE - _ZN34_INTERNAL_92c4fce6_4_k_cu_22db88e04cuda3std3__419piecewise_constructE)
_ZN34_INTERNAL_92c4fce6_4_k_cu_22db88e04cuda3std3__419piecewise_constructE:
	.zero		1
	.type		_ZN34_INTERNAL_92c4fce6_4_k_cu_22db88e04cuda3std3__45__cpo6cbeginE,@object
	.size		_ZN34_INTERNAL_92c4fce6_4_k_cu_22db88e04cuda3std3__45__cpo6cbeginE,(_ZN34_INTERNAL_92c4fce6_4_k_cu_22db88e04cuda3std6ranges3__45__cpo4swapE - _ZN34_INTERNAL_92c4fce6_4_k_cu_22db88e04cuda3std3__45__cpo6cbeginE)
_ZN34_INTERNAL_92c4fce6_4_k_cu_22db88e04cuda3std3__45__cpo6cbeginE:
	.zero		1
	.type		_ZN34_INTERNAL_92c4fce6_4_k_cu_22db88e04cuda3std6ranges3__45__cpo4swapE,@object
	.size		_ZN34_INTERNAL_92c4fce6_4_k_cu_22db88e04cuda3std6ranges3__45__cpo4swapE,(.L_7 - _ZN34_INTERNAL_92c4fce6_4_k_cu_22db88e04cuda3std6ranges3__45__cpo4swapE)
_ZN34_INTERNAL_92c4fce6_4_k_cu_22db88e04cuda3std6ranges3__45__cpo4swapE:
	.zero		1
.L_7:


//--------------------- .nv.constant0._Z12safe_softmaxPfPKfmm --------------------------
	.section	.nv.constant0._Z12safe_softmaxPfPKfmm,"a",@progbits
	.sectionflags	@""
	.align	4
.nv.constant0._Z12safe_softmaxPfPKfmm:
	.zero		928


//--------------------- SYMBOLS --------------------------

	.type		.nv.reservedSmem.offset0,@object
	.size		.nv.reservedSmem.offset0,0x4
